	.headerflags	@"EF_CUDA_TEXMODE_UNIFIED EF_CUDA_64BIT_ADDRESS EF_CUDA_ACCELERATORS EF_CUDA_SM90 EF_CUDA_VIRTUAL_SM(EF_CUDA_SM90)"
	.elftype	@"ET_EXEC"


//--------------------- .nv.info                  --------------------------
	.section	.nv.info,"",@"SHT_CUDA_INFO"
	.align	4


	//----- nvinfo : EIATTR_REGCOUNT
	.align		4
        /*0000*/ 	.byte	0x04, 0x2f
        /*0002*/ 	.short	(.L_1 - .L_0)
	.align		4
.L_0:
        /*0004*/ 	.word	index@(triton_per_fused_mean_mul_sigmoid_17)
        /*0008*/ 	.word	0x00000020


	//----- nvinfo : EIATTR_MIN_STACK_SIZE
	.align		4
.L_1:
        /*000c*/ 	.byte	0x04, 0x12
        /*000e*/ 	.short	(.L_3 - .L_2)
	.align		4
.L_2:
        /*0010*/ 	.word	index@(triton_per_fused_mean_mul_sigmoid_17)
        /*0014*/ 	.word	0x00000000


	//----- nvinfo : EIATTR_FRAME_SIZE
	.align		4
.L_3:
        /*0018*/ 	.byte	0x04, 0x11
        /*001a*/ 	.short	(.L_5 - .L_4)
	.align		4
.L_4:
        /*001c*/ 	.word	index@(triton_per_fused_mean_mul_sigmoid_17)
        /*0020*/ 	.word	0x00000000


	//----- nvinfo : EIATTR_MIN_STACK_SIZE
	.align		4
.L_5:
        /*0024*/ 	.byte	0x04, 0x12
        /*0026*/ 	.short	(.L_7 - .L_6)
	.align		4
.L_6:
        /*0028*/ 	.word	index@(triton_per_fused_mean_mul_sigmoid_17)
        /*002c*/ 	.word	0x00000000
.L_7:


//--------------------- .nv.info.triton_per_fused_mean_mul_sigmoid_17 --------------------------
	.section	.nv.info.triton_per_fused_mean_mul_sigmoid_17,"",@"SHT_CUDA_INFO"
	.sectionflags	@""
	.align	4


	//----- nvinfo : EIATTR_CUDA_API_VERSION
	.align		4
        /*0000*/ 	.byte	0x04, 0x37
        /*0002*/ 	.short	(.L_9 - .L_8)
.L_8:
        /*0004*/ 	.word	0x0000007c


	//----- nvinfo : EIATTR_KPARAM_INFO
	.align		4
.L_9:
        /*0008*/ 	.byte	0x04, 0x17
        /*000a*/ 	.short	(.L_11 - .L_10)
.L_10:
        /*000c*/ 	.word	0x00000000
        /*0010*/ 	.short	0x0003
        /*0012*/ 	.short	0x0014
        /*0014*/ 	.byte	0x00, 0xf0, 0x11, 0x00


	//----- nvinfo : EIATTR_KPARAM_INFO
	.align		4
.L_11:
        /*0018*/ 	.byte	0x04, 0x17
        /*001a*/ 	.short	(.L_13 - .L_12)
.L_12:
        /*001c*/ 	.word	0x00000000
        /*0020*/ 	.short	0x0002
        /*0022*/ 	.short	0x0010
        /*0024*/ 	.byte	0x00, 0xf0, 0x11, 0x00


	//----- nvinfo : EIATTR_KPARAM_INFO
	.align		4
.L_13:
        /*0028*/ 	.byte	0x04, 0x17
        /*002a*/ 	.short	(.L_15 - .L_14)
.L_14:
        /*002c*/ 	.word	0x00000000
        /*0030*/ 	.short	0x0001
        /*0032*/ 	.short	0x0008
        /*0034*/ 	.byte	0x00, 0xf4, 0x21, 0x00


	//----- nvinfo : EIATTR_KPARAM_INFO
	.align		4
.L_15:
        /*0038*/ 	.byte	0x04, 0x17
        /*003a*/ 	.short	(.L_17 - .L_16)
.L_16:
        /*003c*/ 	.word	0x00000000
        /*0040*/ 	.short	0x0000
        /*0042*/ 	.short	0x0000
        /*0044*/ 	.byte	0x00, 0xf4, 0x21, 0x00


	//----- nvinfo : EIATTR_SPARSE_MMA_MASK
	.align		4
.L_17:
        /*0048*/ 	.byte	0x03, 0x50
        /*004a*/ 	.short	0x0000


	//----- nvinfo : EIATTR_MAXREG_COUNT
	.align		4
        /*004c*/ 	.byte	0x03, 0x1b
        /*004e*/ 	.short	0x00ff


	//----- nvinfo : EIATTR_COOP_GROUP_MASK_REGIDS
	.align		4
        /*0050*/ 	.byte	0x04, 0x29
        /*0052*/ 	.short	(.L_19 - .L_18)


	//   ....[0]....
.L_18:
        /*0054*/ 	.word	0xffffffff


	//   ....[1]....
        /*0058*/ 	.word	0xffffffff


	//   ....[2]....
        /*005c*/ 	.word	0xffffffff


	//   ....[3]....
        /*0060*/ 	.word	0xffffffff


	//   ....[4]....
        /*0064*/ 	.word	0xffffffff


	//   ....[5]....
        /*0068*/ 	.word	0xffffffff


	//   ....[6]....
        /*006c*/ 	.word	0xffffffff


	//   ....[7]....
        /*0070*/ 	.word	0xffffffff


	//   ....[8]....
        /*0074*/ 	.word	0xffffffff


	//   ....[9]....
        /*0078*/ 	.word	0xffffffff


	//   ....[10]....
        /*007c*/ 	.word	0xffffffff


	//   ....[11]....
        /*0080*/ 	.word	0xffffffff


	//----- nvinfo : EIATTR_COOP_GROUP_INSTR_OFFSETS
	.align		4
.L_19:
        /*0084*/ 	.byte	0x04, 0x28
        /*0086*/ 	.short	(.L_21 - .L_20)


	//   ....[0]....
.L_20:
        /*0088*/ 	.word	0x00000a00


	//   ....[1]....
        /*008c*/ 	.word	0x00000a10


	//   ....[2]....
        /*0090*/ 	.word	0x00000a20


	//   ....[3]....
        /*0094*/ 	.word	0x00000a30


	//   ....[4]....
        /*0098*/ 	.word	0x00000a80


	//   ....[5]....
        /*009c*/ 	.word	0x00000a90


	//   ....[6]....
        /*00a0*/ 	.word	0x00000aa0


	//   ....[7]....
        /*00a4*/ 	.word	0x00000ab0


	//   ....[8]....
        /*00a8*/ 	.word	0x00000b00


	//   ....[9]....
        /*00ac*/ 	.word	0x00000b10


	//   ....[10]....
        /*00b0*/ 	.word	0x00000b20


	//   ....[11]....
        /*00b4*/ 	.word	0x00000b30


	//----- nvinfo : EIATTR_EXIT_INSTR_OFFSETS
	.align		4
.L_21:
        /*00b8*/ 	.byte	0x04, 0x1c
        /*00ba*/ 	.short	(.L_23 - .L_22)


	//   ....[0]....
.L_22:
        /*00bc*/ 	.word	0x00000d10


	//   ....[1]....
        /*00c0*/ 	.word	0x00000d40


	//----- nvinfo : EIATTR_REQNTID
	.align		4
.L_23:
        /*00c4*/ 	.byte	0x04, 0x10
        /*00c6*/ 	.short	(.L_25 - .L_24)
.L_24:
        /*00c8*/ 	.word	0x00000100
        /*00cc*/ 	.word	0x00000001
        /*00d0*/ 	.word	0x00000001


	//----- nvinfo : EIATTR_CBANK_PARAM_SIZE
	.align		4
.L_25:
        /*00d4*/ 	.byte	0x03, 0x19
        /*00d6*/ 	.short	0x0018


	//----- nvinfo : EIATTR_PARAM_CBANK
	.align		4
        /*00d8*/ 	.byte	0x04, 0x0a
        /*00da*/ 	.short	(.L_27 - .L_26)
	.align		4
.L_26:
        /*00dc*/ 	.word	index@(.nv.constant0.triton_per_fused_mean_mul_sigmoid_17)
        /*00e0*/ 	.short	0x0210
        /*00e2*/ 	.short	0x0018


	//----- nvinfo : EIATTR_SW_WAR
	.align		4
.L_27:
        /*00e4*/ 	.byte	0x04, 0x36
        /*00e6*/ 	.short	(.L_29 - .L_28)
.L_28:
        /*00e8*/ 	.word	0x00000008
.L_29:


//--------------------- .nv.callgraph             --------------------------
	.section	.nv.callgraph,"",@"SHT_CUDA_CALLGRAPH"
	.align	4
	.sectionentsize	8
	.align		4
        /*0000*/ 	.word	0x00000000
	.align		4
        /*0004*/ 	.word	0xffffffff
	.align		4
        /*0008*/ 	.word	0x00000000
	.align		4
        /*000c*/ 	.word	0xfffffffe
	.align		4
        /*0010*/ 	.word	0x00000000
	.align		4
        /*0014*/ 	.word	0xfffffffd
	.align		4
        /*0018*/ 	.word	0x00000000
	.align		4
        /*001c*/ 	.word	0xfffffffc


//--------------------- .text.triton_per_fused_mean_mul_sigmoid_17 --------------------------
	.section	.text.triton_per_fused_mean_mul_sigmoid_17,"ax",@progbits
	.sectionflags	@"SHF_BARRIERS=1"
	.align	128
        .global         triton_per_fused_mean_mul_sigmoid_17
        .type           triton_per_fused_mean_mul_sigmoid_17,@function
        .size           triton_per_fused_mean_mul_sigmoid_17,(.L_x_1 - triton_per_fused_mean_mul_sigmoid_17)
        .other          triton_per_fused_mean_mul_sigmoid_17,@"STO_CUDA_ENTRY STV_DEFAULT"
triton_per_fused_mean_mul_sigmoid_17:
.text.triton_per_fused_mean_mul_sigmoid_17:
[----:B------:R-:W0:Y:S02]  /*0000*/  LDC R1, c[0x0][0x28] ;  /* 0x00000a00ff017b82 */ /* 0x000e240000000800 */
[----:B------:R-:W1:Y:S01]  /*0010*/  S2R R0, SR_CTAID.X ;  /* 0x0000000000007919 */ /* 0x000e620000002500 */
[----:B------:R-:W2:Y:S01]  /*0020*/  LDC.64 R8, c[0x0][0x218] ;  /* 0x00008600ff087b82 */ /* 0x000ea20000000a00 */
[----:B------:R-:W-:Y:S01]  /*0030*/  ULDC.64 UR6, c[0x0][0x208] ;  /* 0x0000820000067ab9 */ /* 0x000fe20000000a00 */
[----:B------:R-:W3:Y:S01]  /*0040*/  S2R R3, SR_TID.X ;  /* 0x0000000000037919 */ /* 0x000ee20000002100 */
[----:B-1----:R-:W-:Y:S02]  /*0050*/  SHF.L.U32 R0, R0, 0x7, RZ ;  /* 0x0000000700007819 */ /* 0x002fe400000006ff */
[----:B---3--:R-:W-:Y:S02]  /*0060*/  SHF.L.U32 R13, R3, 0x2, RZ ;  /* 0x00000002030d7819 */ /* 0x008fe400000006ff */
[----:B------:R-:W-:Y:S02]  /*0070*/  SHF.R.U32.HI R16, RZ, 0x5, R3 ;  /* 0x00000005ff107819 */ /* 0x000fe40000011603 */
[----:B------:R-:W-:-:S02]  /*0080*/  LOP3.LUT R4, R0, 0x7c, R13, 0xf8, !PT ;  /* 0x0000007c00047812 */ /* 0x000fc400078ef80d */
[----:B------:R-:W-:Y:S02]  /*0090*/  SGXT.U32 R16, R16, 0x3 ;  /* 0x000000031010781a */ /* 0x000fe40000000000 */
[C---:B------:R-:W-:Y:S01]  /*00a0*/  ISETP.GE.AND P0, PT, R4.reuse, 0x500, PT ;  /* 0x000005000400780c */ /* 0x040fe20003f06270 */
[----:B------:R-:W-:-:S05]  /*00b0*/  IMAD.HI R5, R4, 0x66666667, RZ ;  /* 0x6666666704057827 */ /* 0x000fca00078e02ff */
[----:B------:R-:W-:-:S04]  /*00c0*/  SHF.R.U32.HI R6, RZ, 0x1f, R5 ;  /* 0x0000001fff067819 */ /* 0x000fc80000011605 */
[----:B------:R-:W-:-:S05]  /*00d0*/  LEA.HI.SX32 R5, R5, R6, 0x19 ;  /* 0x0000000605057211 */ /* 0x000fca00078fcaff */
[----:B------:R-:W-:-:S04]  /*00e0*/  IMAD R7, R5, -0x140, R4 ;  /* 0xfffffec005077824 */ /* 0x000fc800078e0204 */
[----:B------:R-:W-:-:S04]  /*00f0*/  IMAD R6, R16, 0x140, R7 ;  /* 0x0000014010067824 */ /* 0x000fc800078e0207 */
[----:B------:R-:W-:Y:S01]  /*0100*/  IMAD R19, R5, 0x1400, R6 ;  /* 0x0000140005137824 */ /* 0x000fe200078e0206 */
[----:B------:R-:W-:Y:S02]  /*0110*/  CS2R R4, SRZ ;  /* 0x0000000000047805 */ /* 0x000fe4000001ff00 */
[----:B------:R-:W-:Y:S02]  /*0120*/  CS2R R6, SRZ ;  /* 0x0000000000067805 */ /* 0x000fe4000001ff00 */
[----:B------:R-:W-:Y:S01]  /*0130*/  IADD3 R21, R19, 0xa00, RZ ;  /* 0x00000a0013157810 */ /* 0x000fe20007ffe0ff */
[----:B--2---:R-:W-:Y:S01]  /*0140*/  IMAD.WIDE R18, R19, 0x4, R8 ;  /* 0x0000000413127825 */ /* 0x004fe200078e0208 */
[----:B------:R-:W-:-:S03]  /*0150*/  CS2R R10, SRZ ;  /* 0x00000000000a7805 */ /* 0x000fc6000001ff00 */
[----:B------:R-:W-:Y:S01]  /*0160*/  IMAD.WIDE R20, R21, 0x4, R8 ;  /* 0x0000000415147825 */ /* 0x000fe200078e0208 */
[----:B------:R-:W2:Y:S01]  /*0170*/  @!P0 LDG.E.128 R4, desc[UR6][R18.64] ;  /* 0x0000000612048981 */ /* 0x000ea2000c1e1d00 */
[----:B------:R-:W-:-:S06]  /*0180*/  CS2R R8, SRZ ;  /* 0x0000000000087805 */ /* 0x000fcc000001ff00 */
[----:B------:R-:W3:Y:S01]  /*0190*/  @!P0 LDG.E.128 R8, desc[UR6][R20.64] ;  /* 0x0000000614088981 */ /* 0x000ee2000c1e1d00 */
[----:B------:R-:W1:Y:S01]  /*01a0*/  S2UR UR5, SR_CgaCtaId ;  /* 0x00000000000579c3 */ /* 0x000e620000008800 */
[----:B------:R-:W-:Y:S01]  /*01b0*/  UMOV UR4, 0x400 ;  /* 0x0000040000047882 */ /* 0x000fe20000000000 */
[----:B------:R-:W-:Y:S01]  /*01c0*/  SHF.L.U32 R16, R16, 0x2, RZ ;  /* 0x0000000210107819 */ /* 0x000fe200000006ff */
[----:B-1----:R-:W-:Y:S01]  /*01d0*/  UPRMT UR4, UR5, 0x654, UR4 ;  /* 0x0000065405047896 */ /* 0x002fe20008000004 */
[----:B--2---:R-:W-:-:S05]  /*01e0*/  SEL R4, R4, RZ, !P0 ;  /* 0x000000ff04047207 */ /* 0x004fca0004000000 */
[----:B------:R-:W-:Y:S01]  /*01f0*/  FADD R17, RZ, -R4 ;  /* 0x80000004ff117221 */ /* 0x000fe20000000000 */
[----:B---3--:R-:W-:-:S03]  /*0200*/  SEL R8, R8, RZ, !P0 ;  /* 0x000000ff08087207 */ /* 0x008fc60004000000 */
[----:B------:R-:W-:Y:S02]  /*0210*/  FMUL R23, R17, 1.4426950216293334961 ;  /* 0x3fb8aa3b11177820 */ /* 0x000fe40000400000 */
[----:B------:R-:W-:-:S03]  /*0220*/  FADD R17, RZ, -R8 ;  /* 0x80000008ff117221 */ /* 0x000fc60000000000 */
[----:B------:R-:W-:Y:S02]  /*0230*/  FSETP.GEU.AND P5, PT, R23, -126, PT ;  /* 0xc2fc00001700780b */ /* 0x000fe40003fae000 */
[----:B------:R-:W-:Y:S01]  /*0240*/  SEL R5, R5, RZ, !P0 ;  /* 0x000000ff05057207 */ /* 0x000fe20004000000 */
[----:B------:R-:W-:Y:S01]  /*0250*/  FMUL R18, R17, 1.4426950216293334961 ;  /* 0x3fb8aa3b11127820 */ /* 0x000fe20000400000 */
[----:B------:R-:W-:Y:S02]  /*0260*/  SEL R10, R10, RZ, !P0 ;  /* 0x000000ff0a0a7207 */ /* 0x000fe40004000000 */
[----:B------:R-:W-:Y:S01]  /*0270*/  SEL R9, R9, RZ, !P0 ;  /* 0x000000ff09097207 */ /* 0x000fe20004000000 */
[----:B------:R-:W-:Y:S01]  /*0280*/  FADD R17, RZ, -R5 ;  /* 0x80000005ff117221 */ /* 0x000fe20000000000 */
[----:B------:R-:W-:Y:S01]  /*0290*/  FSETP.GEU.AND P4, PT, R18, -126, PT ;  /* 0xc2fc00001200780b */ /* 0x000fe20003f8e000 */
[----:B------:R-:W-:Y:S01]  /*02a0*/  FADD R21, RZ, -R10 ;  /* 0x8000000aff157221 */ /* 0x000fe20000000000 */
[----:B------:R-:W-:-:S03]  /*02b0*/  SEL R7, R7, RZ, !P0 ;  /* 0x000000ff07077207 */ /* 0x000fc60004000000 */
[----:B------:R-:W-:Y:S01]  /*02c0*/  @!P5 FMUL R23, R23, 0.5 ;  /* 0x3f0000001717d820 */ /* 0x000fe20000400000 */
[----:B------:R-:W-:Y:S01]  /*02d0*/  FMUL R19, R17, 1.4426950216293334961 ;  /* 0x3fb8aa3b11137820 */ /* 0x000fe20000400000 */
[----:B------:R-:W-:Y:S02]  /*02e0*/  FADD R22, RZ, -R9 ;  /* 0x80000009ff167221 */ /* 0x000fe40000000000 */
[----:B------:R1:W2:Y:S01]  /*02f0*/  MUFU.EX2 R17, R23 ;  /* 0x0000001700117308 */ /* 0x0002a20000000800 */
[----:B------:R-:W-:Y:S01]  /*0300*/  SEL R11, R11, RZ, !P0 ;  /* 0x000000ff0b0b7207 */ /* 0x000fe20004000000 */
[----:B------:R-:W-:Y:S01]  /*0310*/  FMUL R22, R22, 1.4426950216293334961 ;  /* 0x3fb8aa3b16167820 */ /* 0x000fe20000400000 */
[----:B------:R-:W-:Y:S01]  /*0320*/  SEL R6, R6, RZ, !P0 ;  /* 0x000000ff06067207 */ /* 0x000fe20004000000 */
[----:B-1----:R-:W-:Y:S01]  /*0330*/  FMUL R23, R21, 1.4426950216293334961 ;  /* 0x3fb8aa3b15177820 */ /* 0x002fe20000400000 */
[----:B------:R-:W-:Y:S01]  /*0340*/  FADD R21, RZ, -R7 ;  /* 0x80000007ff157221 */ /* 0x000fe20000000000 */
[----:B------:R-:W-:-:S02]  /*0350*/  @!P4 FMUL R18, R18, 0.5 ;  /* 0x3f0000001212c820 */ /* 0x000fc40000400000 */
[----:B------:R-:W-:Y:S01]  /*0360*/  FADD R20, RZ, -R6 ;  /* 0x80000006ff147221 */ /* 0x000fe20000000000 */
[----:B------:R-:W-:Y:S01]  /*0370*/  FMUL R24, R21, 1.4426950216293334961 ;  /* 0x3fb8aa3b15187820 */ /* 0x000fe20000400000 */
[----:B------:R-:W-:Y:S01]  /*0380*/  FADD R21, RZ, -R11 ;  /* 0x8000000bff157221 */ /* 0x000fe20000000000 */
[----:B------:R-:W-:Y:S02]  /*0390*/  FSETP.GEU.AND P3, PT, R19, -126, PT ;  /* 0xc2fc00001300780b */ /* 0x000fe40003f6e000 */
[----:B------:R-:W-:Y:S01]  /*03a0*/  FSETP.GEU.AND P2, PT, R22, -126, PT ;  /* 0xc2fc00001600780b */ /* 0x000fe20003f4e000 */
[----:B------:R-:W-:Y:S01]  /*03b0*/  FMUL R26, R21, 1.4426950216293334961 ;  /* 0x3fb8aa3b151a7820 */ /* 0x000fe20000400000 */
[----:B------:R-:W-:Y:S01]  /*03c0*/  FSETP.GEU.AND P1, PT, R23, -126, PT ;  /* 0xc2fc00001700780b */ /* 0x000fe20003f2e000 */
[----:B------:R-:W-:Y:S01]  /*03d0*/  FMUL R20, R20, 1.4426950216293334961 ;  /* 0x3fb8aa3b14147820 */ /* 0x000fe20000400000 */
[----:B------:R-:W1:Y:S01]  /*03e0*/  MUFU.EX2 R18, R18 ;  /* 0x0000001200127308 */ /* 0x000e620000000800 */
[----:B--2---:R-:W-:Y:S01]  /*03f0*/  @!P5 FMUL R17, R17, R17 ;  /* 0x000000111111d220 */ /* 0x004fe20000400000 */
[----:B------:R-:W-:-:S02]  /*0400*/  FSETP.GEU.AND P5, PT, R26, -126, PT ;  /* 0xc2fc00001a00780b */ /* 0x000fc40003fae000 */
[----:B------:R-:W-:-:S03]  /*0410*/  FSETP.GEU.AND P6, PT, R20, -126, PT ;  /* 0xc2fc00001400780b */ /* 0x000fc60003fce000 */
[----:B------:R-:W-:Y:S02]  /*0420*/  @!P3 FMUL R19, R19, 0.5 ;  /* 0x3f0000001313b820 */ /* 0x000fe40000400000 */
[----:B------:R-:W-:Y:S02]  /*0430*/  @!P2 FMUL R22, R22, 0.5 ;  /* 0x3f0000001616a820 */ /* 0x000fe40000400000 */
[----:B------:R-:W-:Y:S02]  /*0440*/  @!P1 FMUL R23, R23, 0.5 ;  /* 0x3f00000017179820 */ /* 0x000fe40000400000 */
[----:B------:R-:W2:Y:S01]  /*0450*/  MUFU.EX2 R19, R19 ;  /* 0x0000001300137308 */ /* 0x000ea20000000800 */
[----:B-1----:R-:W-:Y:S01]  /*0460*/  @!P4 FMUL R18, R18, R18 ;  /* 0x000000121212c220 */ /* 0x002fe20000400000 */
[----:B------:R-:W-:Y:S01]  /*0470*/  FSETP.GEU.AND P4, PT, R24, -126, PT ;  /* 0xc2fc00001800780b */ /* 0x000fe20003f8e000 */
[----:B------:R-:W-:Y:S01]  /*0480*/  @!P5 FMUL R26, R26, 0.5 ;  /* 0x3f0000001a1ad820 */ /* 0x000fe20000400000 */
[----:B------:R-:W-:-:S04]  /*0490*/  @!P6 FMUL R20, R20, 0.5 ;  /* 0x3f0000001414e820 */ /* 0x000fc80000400000 */
[----:B------:R-:W1:Y:S08]  /*04a0*/  MUFU.EX2 R22, R22 ;  /* 0x0000001600167308 */ /* 0x000e700000000800 */
[----:B------:R-:W3:Y:S01]  /*04b0*/  MUFU.EX2 R23, R23 ;  /* 0x0000001700177308 */ /* 0x000ee20000000800 */
[----:B------:R-:W-:-:S07]  /*04c0*/  FADD R28, R18, 1 ;  /* 0x3f800000121c7421 */ /* 0x000fce0000000000 */
[----:B------:R-:W4:Y:S01]  /*04d0*/  MUFU.EX2 R26, R26 ;  /* 0x0000001a001a7308 */ /* 0x000f220000000800 */
[----:B------:R-:W-:-:S07]  /*04e0*/  @!P4 FMUL R24, R24, 0.5 ;  /* 0x3f0000001818c820 */ /* 0x000fce0000400000 */
[----:B------:R-:W5:Y:S01]  /*04f0*/  MUFU.EX2 R20, R20 ;  /* 0x0000001400147308 */ /* 0x000f620000000800 */
[----:B--2---:R-:W-:Y:S01]  /*0500*/  @!P3 FMUL R19, R19, R19 ;  /* 0x000000131313b220 */ /* 0x004fe20000400000 */
[----:B-1----:R-:W-:Y:S01]  /*0510*/  @!P2 FMUL R22, R22, R22 ;  /* 0x000000161616a220 */ /* 0x002fe20000400000 */
[----:B---3--:R-:W-:Y:S01]  /*0520*/  @!P1 FMUL R23, R23, R23 ;  /* 0x0000001717179220 */ /* 0x008fe20000400000 */
[----:B------:R-:W-:Y:S01]  /*0530*/  FSETP.GT.AND P1, PT, R28, 8.50705917302346158658e+37, PT ;  /* 0x7e8000001c00780b */ /* 0x000fe20003f24000 */
[----:B------:R-:W-:Y:S01]  /*0540*/  FADD R27, R19, 1 ;  /* 0x3f800000131b7421 */ /* 0x000fe20000000000 */
[----:B------:R-:W-:Y:S02]  /*0550*/  FADD R25, R22, 1 ;  /* 0x3f80000016197421 */ /* 0x000fe40000000000 */
[----:B------:R1:W2:Y:S01]  /*0560*/  MUFU.EX2 R21, R24 ;  /* 0x0000001800157308 */ /* 0x0002a20000000800 */
[----:B------:R-:W-:Y:S01]  /*0570*/  FADD R23, R23, 1 ;  /* 0x3f80000017177421 */ /* 0x000fe20000000000 */
[----:B------:R-:W-:Y:S01]  /*0580*/  HFMA2.MMA R19, -RZ, RZ, 1.625, 0 ;  /* 0x3e800000ff137435 */ /* 0x000fe200000001ff */
[----:B----4-:R-:W-:Y:S01]  /*0590*/  @!P5 FMUL R26, R26, R26 ;  /* 0x0000001a1a1ad220 */ /* 0x010fe20000400000 */
[----:B-----5:R-:W-:Y:S01]  /*05a0*/  @!P6 FMUL R20, R20, R20 ;  /* 0x000000141414e220 */ /* 0x020fe20000400000 */
[----:B------:R-:W-:-:S02]  /*05b0*/  FSETP.GT.AND P6, PT, R25, 8.50705917302346158658e+37, PT ;  /* 0x7e8000001900780b */ /* 0x000fc40003fc4000 */
[----:B-1----:R-:W-:Y:S01]  /*05c0*/  FADD R24, R26, 1 ;  /* 0x3f8000001a187421 */ /* 0x002fe20000000000 */
[----:B------:R-:W-:Y:S01]  /*05d0*/  FSETP.GT.AND P5, PT, R23, 8.50705917302346158658e+37, PT ;  /* 0x7e8000001700780b */ /* 0x000fe20003fa4000 */
[----:B------:R-:W-:-:S03]  /*05e0*/  @P1 FMUL R28, R28, 0.25 ;  /* 0x3e8000001c1c1820 */ /* 0x000fc60000400000 */
[----:B------:R-:W-:Y:S02]  /*05f0*/  FSEL R29, R19, 1, P1 ;  /* 0x3f800000131d7808 */ /* 0x000fe40000800000 */
[----:B------:R-:W-:Y:S01]  /*0600*/  FSETP.GT.AND P1, PT, R24, 8.50705917302346158658e+37, PT ;  /* 0x7e8000001800780b */ /* 0x000fe20003f24000 */
[----:B------:R-:W-:Y:S01]  /*0610*/  FADD R17, R17, 1 ;  /* 0x3f80000011117421 */ /* 0x000fe20000000000 */
[----:B--2---:R-:W-:Y:S01]  /*0620*/  @!P4 FMUL R21, R21, R21 ;  /* 0x000000151515c220 */ /* 0x004fe20000400000 */
[----:B------:R-:W-:Y:S01]  /*0630*/  FADD R20, R20, 1 ;  /* 0x3f80000014147421 */ /* 0x000fe20000000000 */
[----:B------:R-:W1:Y:S02]  /*0640*/  MUFU.RCP R28, R28 ;  /* 0x0000001c001c7308 */ /* 0x000e640000001000 */
[----:B------:R-:W-:Y:S01]  /*0650*/  FADD R22, R21, 1 ;  /* 0x3f80000015167421 */ /* 0x000fe20000000000 */
[----:B------:R-:W-:Y:S01]  /*0660*/  @P6 FMUL R25, R25, 0.25 ;  /* 0x3e80000019196820 */ /* 0x000fe20000400000 */
[----:B------:R-:W-:Y:S01]  /*0670*/  FSETP.GT.AND P3, PT, R17, 8.50705917302346158658e+37, PT ;  /* 0x7e8000001100780b */ /* 0x000fe20003f64000 */
[----:B------:R-:W-:Y:S01]  /*0680*/  @P5 FMUL R23, R23, 0.25 ;  /* 0x3e80000017175820 */ /* 0x000fe20000400000 */
[----:B------:R-:W-:-:S02]  /*0690*/  FSEL R26, R19, 1, P6 ;  /* 0x3f800000131a7808 */ /* 0x000fc40003000000 */
[----:B------:R-:W-:Y:S01]  /*06a0*/  FSETP.GT.AND P4, PT, R20, 8.50705917302346158658e+37, PT ;  /* 0x7e8000001400780b */ /* 0x000fe20003f84000 */
[----:B------:R-:W2:Y:S01]  /*06b0*/  MUFU.RCP R25, R25 ;  /* 0x0000001900197308 */ /* 0x000ea20000001000 */
[----:B------:R-:W-:Y:S01]  /*06c0*/  FSETP.GT.AND P6, PT, R22, 8.50705917302346158658e+37, PT ;  /* 0x7e8000001600780b */ /* 0x000fe20003fc4000 */
[----:B------:R-:W-:Y:S01]  /*06d0*/  @P1 FMUL R24, R24, 0.25 ;  /* 0x3e80000018181820 */ /* 0x000fe20000400000 */
[----:B------:R-:W-:-:S05]  /*06e0*/  FSETP.GT.AND P2, PT, R27, 8.50705917302346158658e+37, PT ;  /* 0x7e8000001b00780b */ /* 0x000fca0003f44000 */
[----:B------:R-:W3:Y:S01]  /*06f0*/  MUFU.RCP R23, R23 ;  /* 0x0000001700177308 */ /* 0x000ee20000001000 */
[----:B------:R-:W-:Y:S01]  /*0700*/  @P3 FMUL R17, R17, 0.25 ;  /* 0x3e80000011113820 */ /* 0x000fe20000400000 */
[----:B-1----:R-:W-:Y:S01]  /*0710*/  FMUL R21, R28, R29 ;  /* 0x0000001d1c157220 */ /* 0x002fe20000400000 */
[----:B------:R-:W-:-:S05]  /*0720*/  FSEL R28, R19, 1, P5 ;  /* 0x3f800000131c7808 */ /* 0x000fca0002800000 */
[----:B------:R-:W1:Y:S01]  /*0730*/  MUFU.RCP R24, R24 ;  /* 0x0000001800187308 */ /* 0x000e620000001000 */
[----:B------:R-:W-:Y:S01]  /*0740*/  @P4 FMUL R20, R20, 0.25 ;  /* 0x3e80000014144820 */ /* 0x000fe20000400000 */
[----:B------:R-:W-:Y:S01]  /*0750*/  @P6 FMUL R22, R22, 0.25 ;  /* 0x3e80000016166820 */ /* 0x000fe20000400000 */
[----:B------:R-:W-:Y:S01]  /*0760*/  @P2 FMUL R27, R27, 0.25 ;  /* 0x3e8000001b1b2820 */ /* 0x000fe20000400000 */
[----:B--2---:R-:W-:-:S04]  /*0770*/  FMUL R26, R25, R26 ;  /* 0x0000001a191a7220 */ /* 0x004fc80000400000 */
[----:B------:R-:W2:Y:S01]  /*0780*/  MUFU.RCP R17, R17 ;  /* 0x0000001100117308 */ /* 0x000ea20000001000 */
[----:B---3--:R-:W-:Y:S01]  /*0790*/  FMUL R25, R23, R28 ;  /* 0x0000001c17197220 */ /* 0x008fe20000400000 */
[----:B------:R-:W-:Y:S01]  /*07a0*/  FSEL R23, R19, 1, P1 ;  /* 0x3f80000013177808 */ /* 0x000fe20000800000 */
[----:B------:R-:W-:-:S05]  /*07b0*/  FMUL R21, R8, R21 ;  /* 0x0000001508157220 */ /* 0x000fca0000400000 */
[----:B------:R-:W3:Y:S01]  /*07c0*/  MUFU.RCP R18, R27 ;  /* 0x0000001b00127308 */ /* 0x000ee20000001000 */
[----:B-1----:R-:W-:Y:S01]  /*07d0*/  FMUL R28, R24, R23 ;  /* 0x00000017181c7220 */ /* 0x002fe20000400000 */
[----:B------:R-:W-:-:S06]  /*07e0*/  FMUL R8, R9, R26 ;  /* 0x0000001a09087220 */ /* 0x000fcc0000400000 */
[----:B------:R-:W1:Y:S01]  /*07f0*/  MUFU.RCP R20, R20 ;  /* 0x0000001400147308 */ /* 0x000e620000001000 */
[----:B------:R-:W-:-:S07]  /*0800*/  FSEL R24, R19, 1, P3 ;  /* 0x3f80000013187808 */ /* 0x000fce0001800000 */
[----:B------:R-:W4:Y:S01]  /*0810*/  MUFU.RCP R22, R22 ;  /* 0x0000001600167308 */ /* 0x000f220000001000 */
[----:B------:R-:W-:Y:S01]  /*0820*/  FMUL R9, R10, R25 ;  /* 0x000000190a097220 */ /* 0x000fe20000400000 */
[----:B------:R-:W-:Y:S01]  /*0830*/  FMUL R10, R11, R28 ;  /* 0x0000001c0b0a7220 */ /* 0x000fe20000400000 */
[C---:B------:R-:W-:Y:S02]  /*0840*/  FSEL R11, R19.reuse, 1, P2 ;  /* 0x3f800000130b7808 */ /* 0x040fe40001000000 */
[----:B------:R-:W-:Y:S01]  /*0850*/  FSEL R23, R19, 1, P4 ;  /* 0x3f80000013177808 */ /* 0x000fe20002000000 */
[----:B--2---:R-:W-:Y:S01]  /*0860*/  FMUL R17, R17, R24 ;  /* 0x0000001811117220 */ /* 0x004fe20000400000 */
[----:B------:R-:W-:Y:S01]  /*0870*/  FSEL R19, R19, 1, P6 ;  /* 0x3f80000013137808 */ /* 0x000fe20003000000 */
[----:B---3--:R-:W-:Y:S02]  /*0880*/  FMUL R11, R18, R11 ;  /* 0x0000000b120b7220 */ /* 0x008fe40000400000 */
[----:B-1----:R-:W-:Y:S01]  /*0890*/  FMUL R20, R20, R23 ;  /* 0x0000001714147220 */ /* 0x002fe20000400000 */
[----:B------:R-:W-:Y:S01]  /*08a0*/  FFMA R17, R4, R17, R21 ;  /* 0x0000001104117223 */ /* 0x000fe20000000015 */
[----:B------:R-:W-:Y:S01]  /*08b0*/  LOP3.LUT R4, R13, 0x7c, RZ, 0xc0, !PT ;  /* 0x0000007c0d047812 */ /* 0x000fe200078ec0ff */
[----:B----4-:R-:W-:Y:S01]  /*08c0*/  FMUL R19, R22, R19 ;  /* 0x0000001316137220 */ /* 0x010fe20000400000 */
[----:B------:R-:W-:Y:S01]  /*08d0*/  FFMA R8, R5, R11, R8 ;  /* 0x0000000b05087223 */ /* 0x000fe20000000008 */
[----:B------:R-:W-:Y:S01]  /*08e0*/  FFMA R9, R6, R20, R9 ;  /* 0x0000001406097223 */ /* 0x000fe20000000009 */
[----:B------:R-:W-:Y:S01]  /*08f0*/  SHF.L.U32 R5, R4, 0x5, RZ ;  /* 0x0000000504057819 */ /* 0x000fe200000006ff */
[----:B------:R-:W-:Y:S01]  /*0900*/  FFMA R10, R7, R19, R10 ;  /* 0x00000013070a7223 */ /* 0x000fe2000000000a */
[----:B------:R-:W-:-:S02]  /*0910*/  SEL R17, R17, RZ, !P0 ;  /* 0x000000ff11117207 */ /* 0x000fc40004000000 */
[----:B------:R-:W-:Y:S02]  /*0920*/  LOP3.LUT R16, R5, R16, RZ, 0xfc, !PT ;  /* 0x0000001005107212 */ /* 0x000fe400078efcff */
[----:B------:R-:W-:Y:S02]  /*0930*/  SEL R7, R8, RZ, !P0 ;  /* 0x000000ff08077207 */ /* 0x000fe40004000000 */
[----:B------:R-:W-:Y:S02]  /*0940*/  SEL R9, R9, RZ, !P0 ;  /* 0x000000ff09097207 */ /* 0x000fe40004000000 */
[----:B------:R-:W-:Y:S01]  /*0950*/  SEL R11, R10, RZ, !P0 ;  /* 0x000000ff0a0b7207 */ /* 0x000fe20004000000 */
[----:B------:R-:W-:Y:S04]  /*0960*/  STS [R16+UR4], R17 ;  /* 0x0000001110007988 */ /* 0x000fe80008000804 */
[----:B------:R-:W-:Y:S04]  /*0970*/  STS [R16+UR4+0x20], R7 ;  /* 0x0000200710007988 */ /* 0x000fe80008000804 */
[----:B------:R-:W-:Y:S04]  /*0980*/  STS [R16+UR4+0x40], R9 ;  /* 0x0000400910007988 */ /* 0x000fe80008000804 */
[----:B------:R-:W-:Y:S01]  /*0990*/  STS [R16+UR4+0x60], R11 ;  /* 0x0000600b10007988 */ /* 0x000fe20008000804 */
[----:B------:R-:W-:Y:S01]  /*09a0*/  BAR.SYNC.DEFER_BLOCKING 0x0 ;  /* 0x0000000000007b1d */ /* 0x000fe20000010000 */
[----:B------:R-:W-:-:S13]  /*09b0*/  ISETP.GE.AND P1, PT, R3, 0x400, PT ;  /* 0x000004000300780c */ /* 0x000fda0003f26270 */
[----:B------:R-:W1:Y:S04]  /*09c0*/  @!P1 LDS R14, [R13+UR4] ;  /* 0x000000040d0e9984 */ /* 0x000e680008000800 */
[----:B------:R-:W2:Y:S04]  /*09d0*/  @!P1 LDS R2, [R13+UR4+0x400] ;  /* 0x000400040d029984 */ /* 0x000ea80008000800 */
[----:B------:R-:W3:Y:S04]  /*09e0*/  @!P1 LDS R12, [R13+UR4+0x800] ;  /* 0x000800040d0c9984 */ /* 0x000ee80008000800 */
[----:B------:R-:W4:Y:S04]  /*09f0*/  @!P1 LDS R15, [R13+UR4+0xc00] ;  /* 0x000c00040d0f9984 */ /* 0x000f280008000800 */
[----:B-1----:R-:W1:Y:S04]  /*0a00*/  SHFL.BFLY PT, R19, R14, 0x4, 0x1f ;  /* 0x0c801f000e137f89 */ /* 0x002e6800000e0000 */
[----:B--2---:R-:W2:Y:S04]  /*0a10*/  SHFL.BFLY PT, R21, R2, 0x4, 0x1f ;  /* 0x0c801f0002157f89 */ /* 0x004ea800000e0000 */
[----:B---3--:R-:W3:Y:S04]  /*0a20*/  SHFL.BFLY PT, R17, R12, 0x4, 0x1f ;  /* 0x0c801f000c117f89 */ /* 0x008ee800000e0000 */
[----:B----4-:R-:W4:Y:S01]  /*0a30*/  SHFL.BFLY PT, R6, R15, 0x4, 0x1f ;  /* 0x0c801f000f067f89 */ /* 0x010f2200000e0000 */
[----:B-1----:R-:W-:Y:S01]  /*0a40*/  FADD R19, R14, R19 ;  /* 0x000000130e137221 */ /* 0x002fe20000000000 */
[----:B--2---:R-:W-:Y:S01]  /*0a50*/  FADD R21, R2, R21 ;  /* 0x0000001502157221 */ /* 0x004fe20000000000 */
[----:B---3--:R-:W-:Y:S01]  /*0a60*/  FADD R17, R12, R17 ;  /* 0x000000110c117221 */ /* 0x008fe20000000000 */
[----:B----4-:R-:W-:-:S03]  /*0a70*/  FADD R16, R15, R6 ;  /* 0x000000060f107221 */ /* 0x010fc60000000000 */
[----:B------:R-:W1:Y:S04]  /*0a80*/  SHFL.BFLY PT, R8, R21, 0x2, 0x1f ;  /* 0x0c401f0015087f89 */ /* 0x000e6800000e0000 */
[----:B------:R-:W2:Y:S04]  /*0a90*/  SHFL.BFLY PT, R6, R19, 0x2, 0x1f ;  /* 0x0c401f0013067f89 */ /* 0x000ea800000e0000 */
[----:B------:R-:W3:Y:S04]  /*0aa0*/  SHFL.BFLY PT, R10, R17, 0x2, 0x1f ;  /* 0x0c401f00110a7f89 */ /* 0x000ee800000e0000 */
[----:B------:R-:W4:Y:S01]  /*0ab0*/  SHFL.BFLY PT, R7, R16, 0x2, 0x1f ;  /* 0x0c401f0010077f89 */ /* 0x000f2200000e0000 */
[----:B-1----:R-:W-:Y:S01]  /*0ac0*/  FADD R8, R21, R8 ;  /* 0x0000000815087221 */ /* 0x002fe20000000000 */
[----:B--2---:R-:W-:Y:S01]  /*0ad0*/  FADD R6, R19, R6 ;  /* 0x0000000613067221 */ /* 0x004fe20000000000 */
[----:B---3--:R-:W-:Y:S01]  /*0ae0*/  FADD R10, R17, R10 ;  /* 0x0000000a110a7221 */ /* 0x008fe20000000000 */
[----:B----4-:R-:W-:-:S02]  /*0af0*/  FADD R2, R16, R7 ;  /* 0x0000000710027221 */ /* 0x010fc40000000000 */
[----:B------:R-:W1:Y:S04]  /*0b00*/  SHFL.BFLY PT, R9, R8, 0x1, 0x1f ;  /* 0x0c201f0008097f89 */ /* 0x000e6800000e0000 */
[----:B------:R-:W2:Y:S04]  /*0b10*/  SHFL.BFLY PT, R7, R6, 0x1, 0x1f ;  /* 0x0c201f0006077f89 */ /* 0x000ea800000e0000 */
[----:B------:R-:W3:Y:S04]  /*0b20*/  SHFL.BFLY PT, R11, R10, 0x1, 0x1f ;  /* 0x0c201f000a0b7f89 */ /* 0x000ee800000e0000 */
[----:B------:R-:W4:Y:S01]  /*0b30*/  SHFL.BFLY PT, R15, R2, 0x1, 0x1f ;  /* 0x0c201f00020f7f89 */ /* 0x000f2200000e0000 */
[----:B------:R-:W-:-:S04]  /*0b40*/  LOP3.LUT P0, RZ, R3, 0x7, RZ, 0xc0, !PT ;  /* 0x0000000703ff7812 */ /* 0x000fc8000780c0ff */
[----:B------:R-:W-:Y:S01]  /*0b50*/  ISETP.LT.AND P0, PT, R3, 0x400, !P0 ;  /* 0x000004000300780c */ /* 0x000fe20004701270 */
[----:B-1----:R-:W-:Y:S01]  /*0b60*/  FADD R14, R8, R9 ;  /* 0x00000009080e7221 */ /* 0x002fe20000000000 */
[----:B--2---:R-:W-:Y:S01]  /*0b70*/  FADD R12, R6, R7 ;  /* 0x00000007060c7221 */ /* 0x004fe20000000000 */
[----:B---3--:R-:W-:Y:S01]  /*0b80*/  FADD R16, R10, R11 ;  /* 0x0000000b0a107221 */ /* 0x008fe20000000000 */
[----:B----4-:R-:W-:-:S09]  /*0b90*/  FADD R18, R2, R15 ;  /* 0x0000000f02127221 */ /* 0x010fd20000000000 */
[----:B------:R1:W-:Y:S04]  /*0ba0*/  @P0 STS [R13+UR4], R12 ;  /* 0x0000000c0d000988 */ /* 0x0003e80008000804 */
[----:B------:R-:W-:Y:S04]  /*0bb0*/  @P0 STS [R13+UR4+0x400], R14 ;  /* 0x0004000e0d000988 */ /* 0x000fe80008000804 */
[----:B------:R-:W-:Y:S04]  /*0bc0*/  @P0 STS [R13+UR4+0x800], R16 ;  /* 0x000800100d000988 */ /* 0x000fe80008000804 */
[----:B------:R-:W-:Y:S01]  /*0bd0*/  @P0 STS [R13+UR4+0xc00], R18 ;  /* 0x000c00120d000988 */ /* 0x000fe20008000804 */
[----:B------:R-:W-:Y:S06]  /*0be0*/  BAR.SYNC.DEFER_BLOCKING 0x0 ;  /* 0x0000000000007b1d */ /* 0x000fec0000010000 */
[----:B------:R-:W-:Y:S04]  /*0bf0*/  LDS R8, [R5+UR4] ;  /* 0x0000000405087984 */ /* 0x000fe80008000800 */
[----:B------:R-:W-:Y:S04]  /*0c00*/  LDS R9, [R5+UR4+0x20] ;  /* 0x0000200405097984 */ /* 0x000fe80008000800 */
[----:B------:R-:W-:Y:S04]  /*0c10*/  LDS R10, [R5+UR4+0x40] ;  /* 0x00004004050a7984 */ /* 0x000fe80008000800 */
[----:B------:R-:W2:Y:S01]  /*0c20*/  LDS R11, [R5+UR4+0x60] ;  /* 0x00006004050b7984 */ /* 0x000ea20008000800 */
[----:B------:R-:W-:-:S05]  /*0c30*/  IADD3 R7, R5, UR4, RZ ;  /* 0x0000000405077c10 */ /* 0x000fca000fffe0ff */
[----:B------:R-:W-:Y:S01]  /*0c40*/  IMAD R4, R4, -0x1c, R7 ;  /* 0xffffffe404047824 */ /* 0x000fe200078e0207 */
[----:B------:R-:W-:Y:S01]  /*0c50*/  BAR.SYNC.DEFER_BLOCKING 0x0 ;  /* 0x0000000000007b1d */ /* 0x000fe20000010000 */
[----:B------:R-:W-:-:S04]  /*0c60*/  LOP3.LUT R2, R3, 0x7f, RZ, 0xc0, !PT ;  /* 0x0000007f03027812 */ /* 0x000fc800078ec0ff */
[----:B-1----:R-:W-:-:S03]  /*0c70*/  LEA R12, R2, UR4, 0x2 ;  /* 0x00000004020c7c11 */ /* 0x002fc6000f8e10ff */
[----:B------:R-:W1:Y:S01]  /*0c80*/  LDC.64 R6, c[0x0][0x210] ;  /* 0x00008400ff067b82 */ /* 0x000e620000000a00 */
[----:B--2---:R2:W-:Y:S07]  /*0c90*/  STS.128 [R4], R8 ;  /* 0x0000000804007388 */ /* 0x0045ee0000000c00 */
[----:B------:R-:W-:Y:S01]  /*0ca0*/  BAR.SYNC.DEFER_BLOCKING 0x0 ;  /* 0x0000000000007b1d */ /* 0x000fe20000010000 */
[----:B------:R-:W-:Y:S02]  /*0cb0*/  LOP3.LUT P0, RZ, R3, 0x80, RZ, 0xc0, !PT ;  /* 0x0000008003ff7812 */ /* 0x000fe4000780c0ff */
[----:B------:R-:W-:-:S04]  /*0cc0*/  LOP3.LUT R3, R0, 0x7f, R3, 0xf8, !PT ;  /* 0x0000007f00037812 */ /* 0x000fc800078ef803 */
[C---:B------:R-:W-:Y:S01]  /*0cd0*/  ISETP.LT.AND P0, PT, R3.reuse, 0x500, !P0 ;  /* 0x000005000300780c */ /* 0x040fe20004701270 */
[----:B------:R-:W3:Y:S01]  /*0ce0*/  LDS R12, [R12] ;  /* 0x000000000c0c7984 */ /* 0x000ee20000000800 */
[----:B-1----:R-:W-:Y:S01]  /*0cf0*/  IMAD.WIDE R2, R3, 0x4, R6 ;  /* 0x0000000403027825 */ /* 0x002fe200078e0206 */
[----:B------:R-:W-:Y:S10]  /*0d00*/  BAR.SYNC.DEFER_BLOCKING 0x0 ;  /* 0x0000000000007b1d */ /* 0x000ff40000010000 */
[----:B--2---:R-:W-:Y:S05]  /*0d10*/  @!P0 EXIT ;  /* 0x000000000000894d */ /* 0x004fea0003800000 */
[----:B---3--:R-:W-:-:S05]  /*0d20*/  FMUL R5, R12, 0.0625 ;  /* 0x3d8000000c057820 */ /* 0x008fca0000400000 */
[----:B------:R-:W-:Y:S01]  /*0d30*/  STG.E desc[UR6][R2.64], R5 ;  /* 0x0000000502007986 */ /* 0x000fe2000c101906 */
[----:B------:R-:W-:Y:S05]  /*0d40*/  EXIT ;  /* 0x000000000000794d */ /* 0x000fea0003800000 */
.L_x_0:
[----:B------:R-:W-:-:S00]  /*0d50*/  BRA `(.L_x_0) ;  /* 0xfffffffc00fc7947 */ /* 0x000fc0000383ffff */
[----:B------:R-:W-:-:S00]  /*0d60*/  NOP ;  /* 0x0000000000007918 */ /* 0x000fc00000000000 */
        /* <DEDUP_REMOVED lines=9> */
.L_x_1:


//--------------------- .nv.shared.triton_per_fused_mean_mul_sigmoid_17 --------------------------
	.section	.nv.shared.triton_per_fused_mean_mul_sigmoid_17,"aw",@nobits
	.sectionflags	@""
	.align	16
	.zero		1024


//--------------------- .nv.constant0.triton_per_fused_mean_mul_sigmoid_17 --------------------------
	.section	.nv.constant0.triton_per_fused_mean_mul_sigmoid_17,"a",@progbits
	.sectionflags	@""
	.align	4
.nv.constant0.triton_per_fused_mean_mul_sigmoid_17:
	.zero		552
